.version 2.0 
.target sm_20
.global .u32  gresult;
.global .u32  gargc;

// SRC_B immediate should result in short expansion (boundary value)

.entry main {
   .reg .u32 a, b, c;

   ld.global.u32  b, [gresult];
   ld.global.u32  c, [gargc];
   mad.lo.u32   a, b, 0xffff, c;
   st.global.u32 [gresult], a;
   
   exit;
}


// ===== COMPILED SASS (sm_100) =====

	.target	sm_100

	.elftype	@"ET_EXEC"


//--------------------- .note.nv.tkinfo           --------------------------
	.section	.note.nv.tkinfo,"",@"SHT_NOTE"
	.sectionflags	@"SHF_NOTE_NV_TKINFO"
	.tkinfo
        /*0018*/ 	.word	0x00000002
        /*0030*/ 	.string	""
        /*0030*/ 	.string	"ptxas"
        /*0030*/ 	.string	"Cuda compilation tools, release 13.0, V13.0.88"
        /*0030*/ 	.string	"Build cuda_13.0.r13.0/compiler.36424714_0"
        /*0030*/ 	.string	"-arch sm_100 "



//--------------------- .note.nv.cuinfo           --------------------------
	.section	.note.nv.cuinfo,"",@"SHT_NOTE"
	.sectionflags	@"SHF_NOTE_NV_CUINFO"
        /*0018*/ 	.short	0x0002
        /*001a*/ 	.short	0x0014
        /*001c*/ 	.short	0x0082
	.zero		2


//--------------------- .nv.info                  --------------------------
	.section	.nv.info,"",@"SHT_CUDA_INFO"
	.align	4


	//----- nvinfo : EIATTR_REGCOUNT
	.align		4
        /*0000*/ 	.byte	0x04, 0x2f
        /*0002*/ 	.short	(.L_3 - .L_2)
	.align		4
.L_2:
        /*0004*/ 	.word	index@(main)
        /*0008*/ 	.word	0x0000000a


	//----- nvinfo : EIATTR_FRAME_SIZE
	.align		4
.L_3:
        /*000c*/ 	.byte	0x04, 0x11
        /*000e*/ 	.short	(.L_5 - .L_4)
	.align		4
.L_4:
        /*0010*/ 	.word	index@(main)
        /*0014*/ 	.word	0x00000000


	//----- nvinfo : EIATTR_MIN_STACK_SIZE
	.align		4
.L_5:
        /*0018*/ 	.byte	0x04, 0x12
        /*001a*/ 	.short	(.L_7 - .L_6)
	.align		4
.L_6:
        /*001c*/ 	.word	index@(main)
        /*0020*/ 	.word	0x00000000
.L_7:


//--------------------- .nv.compat                --------------------------
	.section	.nv.compat,"",@"SHT_CUDA_COMPAT_INFO"
	.align	4
        /*0000*/ 	.byte	0x02, 0x09, 0x00, 0x00, 0x02, 0x02, 0x01, 0x00, 0x02, 0x05, 0x05, 0x00, 0x03, 0x07, 0x01, 0x01
        /*0010*/ 	.byte	0x02, 0x03, 0x00, 0x00, 0x02, 0x06, 0x01, 0x00, 0x04, 0x0b, 0x08, 0x00, 0x09, 0x00, 0x00, 0x00
        /*0020*/ 	.byte	0x00, 0x00, 0x00, 0x00


//--------------------- .nv.info.main             --------------------------
	.section	.nv.info.main,"",@"SHT_CUDA_INFO"
	.sectionflags	@""
	.align	4


	//----- nvinfo : EIATTR_CUDA_API_VERSION
	.align		4
        /*0000*/ 	.byte	0x04, 0x37
        /*0002*/ 	.short	(.L_9 - .L_8)
.L_8:
        /*0004*/ 	.word	0x00000082


	//----- nvinfo : EIATTR_SPARSE_MMA_MASK
	.align		4
.L_9:
        /*0008*/ 	.byte	0x03, 0x50
        /*000a*/ 	.short	0x0000


	//----- nvinfo : EIATTR_MAXREG_COUNT
	.align		4
        /*000c*/ 	.byte	0x03, 0x1b
        /*000e*/ 	.short	0x00ff


	//----- nvinfo : EIATTR_MERCURY_ISA_VERSION
	.align		4
        /*0010*/ 	.byte	0x03, 0x5f
        /*0012*/ 	.short	0x0101


	//----- nvinfo : EIATTR_VRC_CTA_INIT_COUNT
	.align		4
        /*0014*/ 	.byte	0x02, 0x4a
	.zero		1
	.zero		1


	//----- nvinfo : EIATTR_EXIT_INSTR_OFFSETS
	.align		4
        /*0018*/ 	.byte	0x04, 0x1c
        /*001a*/ 	.short	(.L_11 - .L_10)


	//   ....[0]....
.L_10:
        /*001c*/ 	.word	0x00000080


	//----- nvinfo : EIATTR_SW_WAR
	.align		4
.L_11:
        /*0020*/ 	.byte	0x04, 0x36
        /*0022*/ 	.short	(.L_13 - .L_12)
.L_12:
        /*0024*/ 	.word	0x00000008
.L_13:


//--------------------- .nv.callgraph             --------------------------
	.section	.nv.callgraph,"",@"SHT_CUDA_CALLGRAPH"
	.align	4
	.sectionentsize	8
	.align		4
        /*0000*/ 	.word	0x00000000
	.align		4
        /*0004*/ 	.word	0xffffffff
	.align		4
        /*0008*/ 	.word	0x00000000
	.align		4
        /*000c*/ 	.word	0xfffffffe
	.align		4
        /*0010*/ 	.word	0x00000000
	.align		4
        /*0014*/ 	.word	0xfffffffd
	.align		4
        /*0018*/ 	.word	0x00000000
	.align		4
        /*001c*/ 	.word	0xfffffffc


//--------------------- .nv.constant4             --------------------------
	.section	.nv.constant4,"a",@progbits
	.align	8
	.align		8
.nv.constant4:
        /*0000*/ 	.dword	gresult
	.align		8
        /*0008*/ 	.dword	gargc


//--------------------- .text.main                --------------------------
	.section	.text.main,"ax",@progbits
	.align	128
.text.main:
        .type           main,@function
        .size           main,(.L_x_1 - main)
        .other          main,@"STO_CUDA_ENTRY STV_DEFAULT"
main:
[----:B------:R-:W-:Y:S08]  /*0000*/  LDC R1, c[0x0][0x37c] ;  /* 0x0000df00ff017b82 */ /* 0x000ff00000000800 */
[----:B------:R-:W0:Y:S01]  /*0010*/  LDC.64 R4, c[0x4][0x8] ;  /* 0x01000200ff047b82 */ /* 0x000e220000000a00 */
[----:B------:R-:W0:Y:S07]  /*0020*/  LDCU.64 UR4, c[0x0][0x358] ;  /* 0x00006b00ff0477ac */ /* 0x000e2e0008000a00 */
[----:B------:R-:W1:Y:S01]  /*0030*/  LDC.64 R2, c[0x4][RZ] ;  /* 0x01000000ff027b82 */ /* 0x000e620000000a00 */
[----:B0-----:R-:W2:Y:S04]  /*0040*/  LDG.E R5, desc[UR4][R4.64] ;  /* 0x0000000404057981 */ /* 0x001ea8000c1e1900 */
[----:B-1----:R-:W2:Y:S02]  /*0050*/  LDG.E R0, desc[UR4][R2.64] ;  /* 0x0000000402007981 */ /* 0x002ea4000c1e1900 */
[----:B--2---:R-:W-:-:S05]  /*0060*/  IMAD R7, R0, 0xffff, R5 ;  /* 0x0000ffff00077824 */ /* 0x004fca00078e0205 */
[----:B------:R-:W-:Y:S01]  /*0070*/  STG.E desc[UR4][R2.64], R7 ;  /* 0x0000000702007986 */ /* 0x000fe2000c101904 */
[----:B------:R-:W-:Y:S05]  /*0080*/  EXIT ;  /* 0x000000000000794d */ /* 0x000fea0003800000 */
.L_x_0:
[----:B------:R-:W-:-:S00]  /*0090*/  BRA `(.L_x_0) ;  /* 0xfffffffc00fc7947 */ /* 0x000fc0000383ffff */
[----:B------:R-:W-:-:S00]  /*00a0*/  NOP ;  /* 0x0000000000007918 */ /* 0x000fc00000000000 */
        /* <DEDUP_REMOVED lines=13> */
.L_x_1:


//--------------------- .nv.shared.reserved.0     --------------------------
	.section	.nv.shared.reserved.0,"aw",@nobits
	.weak		__nv_reservedSMEM_offset_0_alias
	.size		__nv_reservedSMEM_offset_0_alias, 0, 64
	.other		__nv_reservedSMEM_offset_0_alias,@"STO_CUDA_RESERVED_SHARED STV_DEFAULT"
__nv_reservedSMEM_offset_0_alias:
	.zero		0
	.zero		64


//--------------------- .nv.global                --------------------------
	.section	.nv.global,"aw",@nobits
	.align	4
.nv.global:
	.type		gresult,@object
	.size		gresult,(gargc - gresult)
gresult:
	.zero		4
	.type		gargc,@object
	.size		gargc,(.L_1 - gargc)
gargc:
	.zero		4
.L_1:


//--------------------- .nv.constant0.main        --------------------------
	.section	.nv.constant0.main,"a",@progbits
	.sectionflags	@""
	.align	4
.nv.constant0.main:
	.zero		896


//--------------------- SYMBOLS --------------------------

	.type		.nv.reservedSmem.offset0,@object
	.size		.nv.reservedSmem.offset0,0x4
